	.headerflags	@"EF_CUDA_TEXMODE_UNIFIED EF_CUDA_64BIT_ADDRESS EF_CUDA_ACCELERATORS EF_CUDA_SM90 EF_CUDA_VIRTUAL_SM(EF_CUDA_SM90)"
	.elftype	@"ET_EXEC"


//--------------------- .nv.info                  --------------------------
	.section	.nv.info,"",@"SHT_CUDA_INFO"
	.align	4


	//----- nvinfo : EIATTR_REGCOUNT
	.align		4
        /*0000*/ 	.byte	0x04, 0x2f
        /*0002*/ 	.short	(.L_3 - .L_2)
	.align		4
.L_2:
        /*0004*/ 	.word	index@(triton_poi_fused__native_batch_norm_legit_no_training_add_convolution_relu_15)
        /*0008*/ 	.word	0x00000020


	//----- nvinfo : EIATTR_MIN_STACK_SIZE
	.align		4
.L_3:
        /*000c*/ 	.byte	0x04, 0x12
        /*000e*/ 	.short	(.L_5 - .L_4)
	.align		4
.L_4:
        /*0010*/ 	.word	index@(triton_poi_fused__native_batch_norm_legit_no_training_add_convolution_relu_15)
        /*0014*/ 	.word	0x00000000


	//----- nvinfo : EIATTR_FRAME_SIZE
	.align		4
.L_5:
        /*0018*/ 	.byte	0x04, 0x11
        /*001a*/ 	.short	(.L_7 - .L_6)
	.align		4
.L_6:
        /*001c*/ 	.word	index@(triton_poi_fused__native_batch_norm_legit_no_training_add_convolution_relu_15)
        /*0020*/ 	.word	0x00000000


	//----- nvinfo : EIATTR_MIN_STACK_SIZE
	.align		4
.L_7:
        /*0024*/ 	.byte	0x04, 0x12
        /*0026*/ 	.short	(.L_9 - .L_8)
	.align		4
.L_8:
        /*0028*/ 	.word	index@(triton_poi_fused__native_batch_norm_legit_no_training_add_convolution_relu_15)
        /*002c*/ 	.word	0x00000000
.L_9:


//--------------------- .nv.info.triton_poi_fused__native_batch_norm_legit_no_training_add_convolution_relu_15 --------------------------
	.section	.nv.info.triton_poi_fused__native_batch_norm_legit_no_training_add_convolution_relu_15,"",@"SHT_CUDA_INFO"
	.sectionflags	@""
	.align	4


	//----- nvinfo : EIATTR_CUDA_API_VERSION
	.align		4
        /*0000*/ 	.byte	0x04, 0x37
        /*0002*/ 	.short	(.L_11 - .L_10)
.L_10:
        /*0004*/ 	.word	0x0000007c


	//----- nvinfo : EIATTR_KPARAM_INFO
	.align		4
.L_11:
        /*0008*/ 	.byte	0x04, 0x17
        /*000a*/ 	.short	(.L_13 - .L_12)
.L_12:
        /*000c*/ 	.word	0x00000000
        /*0010*/ 	.short	0x000d
        /*0012*/ 	.short	0x0068
        /*0014*/ 	.byte	0x00, 0xf0, 0x11, 0x00


	//----- nvinfo : EIATTR_KPARAM_INFO
	.align		4
.L_13:
        /*0018*/ 	.byte	0x04, 0x17
        /*001a*/ 	.short	(.L_15 - .L_14)
.L_14:
        /*001c*/ 	.word	0x00000000
        /*0020*/ 	.short	0x000c
        /*0022*/ 	.short	0x0060
        /*0024*/ 	.byte	0x00, 0xf4, 0x21, 0x00


	//----- nvinfo : EIATTR_KPARAM_INFO
	.align		4
.L_15:
        /*0028*/ 	.byte	0x04, 0x17
        /*002a*/ 	.short	(.L_17 - .L_16)
.L_16:
        /*002c*/ 	.word	0x00000000
        /*0030*/ 	.short	0x000b
        /*0032*/ 	.short	0x0058
        /*0034*/ 	.byte	0x00, 0xf4, 0x21, 0x00


	//----- nvinfo : EIATTR_KPARAM_INFO
	.align		4
.L_17:
        /*0038*/ 	.byte	0x04, 0x17
        /*003a*/ 	.short	(.L_19 - .L_18)
.L_18:
        /*003c*/ 	.word	0x00000000
        /*0040*/ 	.short	0x000a
        /*0042*/ 	.short	0x0050
        /*0044*/ 	.byte	0x00, 0xf4, 0x21, 0x00


	//----- nvinfo : EIATTR_KPARAM_INFO
	.align		4
.L_19:
        /*0048*/ 	.byte	0x04, 0x17
        /*004a*/ 	.short	(.L_21 - .L_20)
.L_20:
        /*004c*/ 	.word	0x00000000
        /*0050*/ 	.short	0x0009
        /*0052*/ 	.short	0x0048
        /*0054*/ 	.byte	0x00, 0xf4, 0x21, 0x00


	//----- nvinfo : EIATTR_KPARAM_INFO
	.align		4
.L_21:
        /*0058*/ 	.byte	0x04, 0x17
        /*005a*/ 	.short	(.L_23 - .L_22)
.L_22:
        /*005c*/ 	.word	0x00000000
        /*0060*/ 	.short	0x0008
        /*0062*/ 	.short	0x0040
        /*0064*/ 	.byte	0x00, 0xf4, 0x21, 0x00


	//----- nvinfo : EIATTR_KPARAM_INFO
	.align		4
.L_23:
        /*0068*/ 	.byte	0x04, 0x17
        /*006a*/ 	.short	(.L_25 - .L_24)
.L_24:
        /*006c*/ 	.word	0x00000000
        /*0070*/ 	.short	0x0007
        /*0072*/ 	.short	0x0038
        /*0074*/ 	.byte	0x00, 0xf4, 0x21, 0x00


	//----- nvinfo : EIATTR_KPARAM_INFO
	.align		4
.L_25:
        /*0078*/ 	.byte	0x04, 0x17
        /*007a*/ 	.short	(.L_27 - .L_26)
.L_26:
        /*007c*/ 	.word	0x00000000
        /*0080*/ 	.short	0x0006
        /*0082*/ 	.short	0x0030
        /*0084*/ 	.byte	0x00, 0xf4, 0x21, 0x00


	//----- nvinfo : EIATTR_KPARAM_INFO
	.align		4
.L_27:
        /*0088*/ 	.byte	0x04, 0x17
        /*008a*/ 	.short	(.L_29 - .L_28)
.L_28:
        /*008c*/ 	.word	0x00000000
        /*0090*/ 	.short	0x0005
        /*0092*/ 	.short	0x0028
        /*0094*/ 	.byte	0x00, 0xf4, 0x21, 0x00


	//----- nvinfo : EIATTR_KPARAM_INFO
	.align		4
.L_29:
        /*0098*/ 	.byte	0x04, 0x17
        /*009a*/ 	.short	(.L_31 - .L_30)
.L_30:
        /*009c*/ 	.word	0x00000000
        /*00a0*/ 	.short	0x0004
        /*00a2*/ 	.short	0x0020
        /*00a4*/ 	.byte	0x00, 0xf4, 0x21, 0x00


	//----- nvinfo : EIATTR_KPARAM_INFO
	.align		4
.L_31:
        /*00a8*/ 	.byte	0x04, 0x17
        /*00aa*/ 	.short	(.L_33 - .L_32)
.L_32:
        /*00ac*/ 	.word	0x00000000
        /*00b0*/ 	.short	0x0003
        /*00b2*/ 	.short	0x0018
        /*00b4*/ 	.byte	0x00, 0xf4, 0x21, 0x00


	//----- nvinfo : EIATTR_KPARAM_INFO
	.align		4
.L_33:
        /*00b8*/ 	.byte	0x04, 0x17
        /*00ba*/ 	.short	(.L_35 - .L_34)
.L_34:
        /*00bc*/ 	.word	0x00000000
        /*00c0*/ 	.short	0x0002
        /*00c2*/ 	.short	0x0010
        /*00c4*/ 	.byte	0x00, 0xf4, 0x21, 0x00


	//----- nvinfo : EIATTR_KPARAM_INFO
	.align		4
.L_35:
        /*00c8*/ 	.byte	0x04, 0x17
        /*00ca*/ 	.short	(.L_37 - .L_36)
.L_36:
        /*00cc*/ 	.word	0x00000000
        /*00d0*/ 	.short	0x0001
        /*00d2*/ 	.short	0x0008
        /*00d4*/ 	.byte	0x00, 0xf4, 0x21, 0x00


	//----- nvinfo : EIATTR_KPARAM_INFO
	.align		4
.L_37:
        /*00d8*/ 	.byte	0x04, 0x17
        /*00da*/ 	.short	(.L_39 - .L_38)
.L_38:
        /*00dc*/ 	.word	0x00000000
        /*00e0*/ 	.short	0x0000
        /*00e2*/ 	.short	0x0000
        /*00e4*/ 	.byte	0x00, 0xf4, 0x21, 0x00


	//----- nvinfo : EIATTR_SPARSE_MMA_MASK
	.align		4
.L_39:
        /*00e8*/ 	.byte	0x03, 0x50
        /*00ea*/ 	.short	0x0000


	//----- nvinfo : EIATTR_MAXREG_COUNT
	.align		4
        /*00ec*/ 	.byte	0x03, 0x1b
        /*00ee*/ 	.short	0x00ff


	//----- nvinfo : EIATTR_EXIT_INSTR_OFFSETS
	.align		4
        /*00f0*/ 	.byte	0x04, 0x1c
        /*00f2*/ 	.short	(.L_41 - .L_40)


	//   ....[0]....
.L_40:
        /*00f4*/ 	.word	0x00000740


	//----- nvinfo : EIATTR_REQNTID
	.align		4
.L_41:
        /*00f8*/ 	.byte	0x04, 0x10
        /*00fa*/ 	.short	(.L_43 - .L_42)
.L_42:
        /*00fc*/ 	.word	0x00000100
        /*0100*/ 	.word	0x00000001
        /*0104*/ 	.word	0x00000001


	//----- nvinfo : EIATTR_CBANK_PARAM_SIZE
	.align		4
.L_43:
        /*0108*/ 	.byte	0x03, 0x19
        /*010a*/ 	.short	0x006c


	//----- nvinfo : EIATTR_PARAM_CBANK
	.align		4
        /*010c*/ 	.byte	0x04, 0x0a
        /*010e*/ 	.short	(.L_45 - .L_44)
	.align		4
.L_44:
        /*0110*/ 	.word	index@(.nv.constant0.triton_poi_fused__native_batch_norm_legit_no_training_add_convolution_relu_15)
        /*0114*/ 	.short	0x0210
        /*0116*/ 	.short	0x006c


	//----- nvinfo : EIATTR_SW_WAR
	.align		4
.L_45:
        /*0118*/ 	.byte	0x04, 0x36
        /*011a*/ 	.short	(.L_47 - .L_46)
.L_46:
        /*011c*/ 	.word	0x00000008
.L_47:


//--------------------- .nv.callgraph             --------------------------
	.section	.nv.callgraph,"",@"SHT_CUDA_CALLGRAPH"
	.align	4
	.sectionentsize	8
	.align		4
        /*0000*/ 	.word	0x00000000
	.align		4
        /*0004*/ 	.word	0xffffffff
	.align		4
        /*0008*/ 	.word	0x00000000
	.align		4
        /*000c*/ 	.word	0xfffffffe
	.align		4
        /*0010*/ 	.word	0x00000000
	.align		4
        /*0014*/ 	.word	0xfffffffd
	.align		4
        /*0018*/ 	.word	0x00000000
	.align		4
        /*001c*/ 	.word	0xfffffffc


//--------------------- .nv.constant4             --------------------------
	.section	.nv.constant4,"a",@progbits
	.align	8
	.align		8
.nv.constant4:
        /*0000*/ 	.dword	_$_str
	.align		8
        /*0008*/ 	.dword	_$_str_$_2


//--------------------- .text.triton_poi_fused__native_batch_norm_legit_no_training_add_convolution_relu_15 --------------------------
	.section	.text.triton_poi_fused__native_batch_norm_legit_no_training_add_convolution_relu_15,"ax",@progbits
	.align	128
        .global         triton_poi_fused__native_batch_norm_legit_no_training_add_convolution_relu_15
        .type           triton_poi_fused__native_batch_norm_legit_no_training_add_convolution_relu_15,@function
        .size           triton_poi_fused__native_batch_norm_legit_no_training_add_convolution_relu_15,(.L_x_1 - triton_poi_fused__native_batch_norm_legit_no_training_add_convolution_relu_15)
        .other          triton_poi_fused__native_batch_norm_legit_no_training_add_convolution_relu_15,@"STO_CUDA_ENTRY STV_DEFAULT"
triton_poi_fused__native_batch_norm_legit_no_training_add_convolution_relu_15:
.text.triton_poi_fused__native_batch_norm_legit_no_training_add_convolution_relu_15:
[----:B------:R-:W-:Y:S01]  /*0000*/  LDC R1, c[0x0][0x28] ;  /* 0x00000a00ff017b82 */ /* 0x000fe20000000800 */
[----:B------:R-:W1:Y:S07]  /*0010*/  S2R R0, SR_TID.X ;  /* 0x0000000000007919 */ /* 0x000e6e0000002100 */
[----:B------:R-:W2:Y:S01]  /*0020*/  LDC.64 R2, c[0x0][0x240] ;  /* 0x00009000ff027b82 */ /* 0x000ea20000000a00 */
[----:B------:R-:W-:Y:S01]  /*0030*/  ULDC.64 UR4, c[0x0][0x208] ;  /* 0x0000820000047ab9 */ /* 0x000fe20000000a00 */
[----:B------:R-:W3:Y:S06]  /*0040*/  S2R R7, SR_CTAID.X ;  /* 0x0000000000077919 */ /* 0x000eec0000002500 */
[----:B------:R-:W4:Y:S08]  /*0050*/  LDC.64 R14, c[0x0][0x260] ;  /* 0x00009800ff0e7b82 */ /* 0x000f300000000a00 */
[----:B------:R-:W5:Y:S01]  /*0060*/  LDC.64 R10, c[0x0][0x230] ;  /* 0x00008c00ff0a7b82 */ /* 0x000f620000000a00 */
[----:B------:R-:W-:-:S07]  /*0070*/  HFMA2.MMA R17, -RZ, RZ, 1.625, 0 ;  /* 0x3e800000ff117435 */ /* 0x000fce00000001ff */
[----:B------:R-:W5:Y:S01]  /*0080*/  LDC.64 R28, c[0x0][0x228] ;  /* 0x00008a00ff1c7b82 */ /* 0x000f620000000a00 */
[----:B-1----:R-:W-:-:S07]  /*0090*/  SHF.L.U32 R0, R0, 0x1, RZ ;  /* 0x0000000100007819 */ /* 0x002fce00000006ff */
[----:B------:R-:W1:Y:S01]  /*00a0*/  LDC.64 R22, c[0x0][0x248] ;  /* 0x00009200ff167b82 */ /* 0x000e620000000a00 */
[----:B---3--:R-:W-:Y:S02]  /*00b0*/  SHF.R.S32.HI R5, RZ, 0x16, R7 ;  /* 0x00000016ff057819 */ /* 0x008fe40000011407 */
[----:B------:R-:W-:Y:S02]  /*00c0*/  LOP3.LUT R0, R0, 0x1fe, RZ, 0xc0, !PT ;  /* 0x000001fe00007812 */ /* 0x000fe400078ec0ff */
[----:B------:R-:W-:-:S03]  /*00d0*/  SGXT R5, R5, 0x1 ;  /* 0x000000010505781a */ /* 0x000fc60000000200 */
[----:B------:R-:W3:Y:S01]  /*00e0*/  LDC.64 R24, c[0x0][0x250] ;  /* 0x00009400ff187b82 */ /* 0x000ee20000000a00 */
[----:B------:R-:W-:-:S04]  /*00f0*/  LEA R0, R7, R0, 0x9 ;  /* 0x0000000007007211 */ /* 0x000fc800078e48ff */
[----:B------:R-:W-:-:S03]  /*0100*/  LEA.HI R5, R5, R0, RZ, 0x9 ;  /* 0x0000000005057211 */ /* 0x000fc600078f48ff */
[----:B------:R-:W1:Y:S01]  /*0110*/  LDC.64 R6, c[0x0][0x258] ;  /* 0x00009600ff067b82 */ /* 0x000e620000000a00 */
[----:B------:R-:W-:-:S04]  /*0120*/  LOP3.LUT R5, R5, 0xfffffe00, RZ, 0xc0, !PT ;  /* 0xfffffe0005057812 */ /* 0x000fc800078ec0ff */
[----:B------:R-:W-:-:S03]  /*0130*/  IADD3 R13, R0, -R5, RZ ;  /* 0x80000005000d7210 */ /* 0x000fc60007ffe0ff */
[----:B------:R-:W1:Y:S02]  /*0140*/  LDC.64 R4, c[0x0][0x218] ;  /* 0x00008600ff047b82 */ /* 0x000e640000000a00 */
[----:B--2---:R-:W-:-:S06]  /*0150*/  IMAD.WIDE R2, R13, 0x4, R2 ;  /* 0x000000040d027825 */ /* 0x004fcc00078e0202 */
[----:B------:R-:W2:Y:S01]  /*0160*/  LDG.E.EL.64 R2, desc[UR4][R2.64] ;  /* 0x0000000402027981 */ /* 0x000ea2000c2e1b00 */
[C---:B----4-:R-:W-:Y:S01]  /*0170*/  IMAD.WIDE R14, R13.reuse, 0x4, R14 ;  /* 0x000000040d0e7825 */ /* 0x050fe200078e020e */
[----:B------:R-:W4:Y:S05]  /*0180*/  LDC.64 R20, c[0x0][0x270] ;  /* 0x00009c00ff147b82 */ /* 0x000f2a0000000a00 */
[----:B------:R-:W2:Y:S01]  /*0190*/  LDG.E.EL.64 R14, desc[UR4][R14.64] ;  /* 0x000000040e0e7981 */ /* 0x000ea2000c2e1b00 */
[----:B-----5:R-:W-:-:S06]  /*01a0*/  IMAD.WIDE R10, R13, 0x4, R10 ;  /* 0x000000040d0a7825 */ /* 0x020fcc00078e020a */
[----:B------:R-:W5:Y:S01]  /*01b0*/  LDG.E.EL.64 R10, desc[UR4][R10.64] ;  /* 0x000000040a0a7981 */ /* 0x000f62000c2e1b00 */
[----:B01----:R-:W-:-:S05]  /*01c0*/  IMAD.WIDE R4, R0, 0x4, R4 ;  /* 0x0000000400047825 */ /* 0x003fca00078e0204 */
[----:B------:R-:W5:Y:S01]  /*01d0*/  LDG.E.64 R8, desc[UR4][R4.64] ;  /* 0x0000000404087981 */ /* 0x000f62000c1e1b00 */
[----:B------:R-:W-:-:S04]  /*01e0*/  IMAD.WIDE R6, R13, 0x4, R6 ;  /* 0x000000040d067825 */ /* 0x000fc800078e0206 */
[C---:B------:R-:W-:Y:S02]  /*01f0*/  IMAD.WIDE R28, R13.reuse, 0x4, R28 ;  /* 0x000000040d1c7825 */ /* 0x040fe400078e021c */
[----:B------:R-:W5:Y:S02]  /*0200*/  LDG.E.EL.64 R6, desc[UR4][R6.64] ;  /* 0x0000000406067981 */ /* 0x000f64000c2e1b00 */
[----:B------:R-:W-:-:S04]  /*0210*/  IMAD.WIDE R22, R13, 0x4, R22 ;  /* 0x000000040d167825 */ /* 0x000fc800078e0216 */
[C---:B---3--:R-:W-:Y:S02]  /*0220*/  IMAD.WIDE R24, R13.reuse, 0x4, R24 ;  /* 0x000000040d187825 */ /* 0x048fe400078e0218 */
[----:B------:R-:W3:Y:S02]  /*0230*/  LDG.E.EL.64 R22, desc[UR4][R22.64] ;  /* 0x0000000416167981 */ /* 0x000ee4000c2e1b00 */
[----:B----4-:R-:W-:Y:S02]  /*0240*/  IMAD.WIDE R20, R13, 0x4, R20 ;  /* 0x000000040d147825 */ /* 0x010fe400078e0214 */
[----:B------:R-:W3:Y:S04]  /*0250*/  LDG.E.EL.64 R24, desc[UR4][R24.64] ;  /* 0x0000000418187981 */ /* 0x000ee8000c2e1b00 */
[----:B------:R-:W4:Y:S01]  /*0260*/  LDG.E.EL.64 R20, desc[UR4][R20.64] ;  /* 0x0000000414147981 */ /* 0x000f22000c2e1b00 */
[----:B--2---:R-:W-:Y:S01]  /*0270*/  FADD R2, R2, 9.9999997473787516356e-06 ;  /* 0x3727c5ac02027421 */ /* 0x004fe20000000000 */
[----:B------:R-:W-:-:S05]  /*0280*/  FADD R3, R3, 9.9999997473787516356e-06 ;  /* 0x3727c5ac03037421 */ /* 0x000fca0000000000 */
[----:B------:R-:W0:Y:S01]  /*0290*/  MUFU.SQRT R2, R2 ;  /* 0x0000000200027308 */ /* 0x000e220000002000 */
[----:B------:R-:W-:Y:S01]  /*02a0*/  FADD R15, R15, 9.9999997473787516356e-06 ;  /* 0x3727c5ac0f0f7421 */ /* 0x000fe20000000000 */
[----:B------:R-:W-:-:S06]  /*02b0*/  FADD R14, R14, 9.9999997473787516356e-06 ;  /* 0x3727c5ac0e0e7421 */ /* 0x000fcc0000000000 */
[----:B------:R-:W1:Y:S08]  /*02c0*/  MUFU.SQRT R3, R3 ;  /* 0x0000000300037308 */ /* 0x000e700000002000 */
[----:B------:R-:W2:Y:S01]  /*02d0*/  MUFU.SQRT R16, R15 ;  /* 0x0000000f00107308 */ /* 0x000ea20000002000 */
[----:B0-----:R-:W-:-:S07]  /*02e0*/  FSETP.GT.AND P6, PT, R2, 8.50705917302346158658e+37, PT ;  /* 0x7e8000000200780b */ /* 0x001fce0003fc4000 */
[----:B------:R-:W0:Y:S01]  /*02f0*/  MUFU.SQRT R14, R14 ;  /* 0x0000000e000e7308 */ /* 0x000e220000002000 */
[C---:B-1----:R-:W-:Y:S02]  /*0300*/  FSETP.GT.AND P5, PT, R3.reuse, 8.50705917302346158658e+37, PT ;  /* 0x7e8000000300780b */ /* 0x042fe40003fa4000 */
[----:B------:R-:W-:Y:S02]  /*0310*/  FSETP.GEU.AND P2, PT, R2, 1.175494350822287508e-38, PT ;  /* 0x008000000200780b */ /* 0x000fe40003f4e000 */
[----:B--2---:R-:W-:Y:S01]  /*0320*/  FSETP.GT.AND P3, PT, R16, 8.50705917302346158658e+37, PT ;  /* 0x7e8000001000780b */ /* 0x004fe20003f64000 */
[----:B------:R-:W-:Y:S01]  /*0330*/  @P6 FMUL R2, R2, 0.25 ;  /* 0x3e80000002026820 */ /* 0x000fe20000400000 */
[----:B------:R-:W-:Y:S02]  /*0340*/  FSETP.GEU.AND P1, PT, R3, 1.175494350822287508e-38, PT ;  /* 0x008000000300780b */ /* 0x000fe40003f2e000 */
[----:B------:R-:W-:Y:S02]  /*0350*/  FSEL R15, R17, 1, P6 ;  /* 0x3f800000110f7808 */ /* 0x000fe40003000000 */
[----:B------:R-:W-:-:S02]  /*0360*/  FSETP.GEU.AND P6, PT, R16, 1.175494350822287508e-38, PT ;  /* 0x008000001000780b */ /* 0x000fc40003fce000 */
[C---:B0-----:R-:W-:Y:S02]  /*0370*/  FSETP.GT.AND P4, PT, R14.reuse, 8.50705917302346158658e+37, PT ;  /* 0x7e8000000e00780b */ /* 0x041fe40003f84000 */
[----:B------:R-:W-:Y:S01]  /*0380*/  FSETP.GEU.AND P0, PT, R14, 1.175494350822287508e-38, PT ;  /* 0x008000000e00780b */ /* 0x000fe20003f0e000 */
[----:B------:R-:W-:Y:S02]  /*0390*/  @P5 FMUL R3, R3, 0.25 ;  /* 0x3e80000003035820 */ /* 0x000fe40000400000 */
[----:B------:R-:W-:Y:S02]  /*03a0*/  @P3 FMUL R16, R16, 0.25 ;  /* 0x3e80000010103820 */ /* 0x000fe40000400000 */
[----:B------:R-:W-:-:S04]  /*03b0*/  @!P1 FMUL R3, R3, 16777216 ;  /* 0x4b80000003039820 */ /* 0x000fc80000400000 */
[----:B------:R-:W-:Y:S02]  /*03c0*/  @!P6 FMUL R16, R16, 16777216 ;  /* 0x4b8000001010e820 */ /* 0x000fe40000400000 */
[----:B------:R-:W-:Y:S01]  /*03d0*/  @P4 FMUL R14, R14, 0.25 ;  /* 0x3e8000000e0e4820 */ /* 0x000fe20000400000 */
[----:B------:R-:W-:Y:S03]  /*03e0*/  MUFU.RCP R3, R3 ;  /* 0x0000000300037308 */ /* 0x000fe60000001000 */
[----:B------:R-:W-:Y:S01]  /*03f0*/  @!P0 FMUL R14, R14, 16777216 ;  /* 0x4b8000000e0e8820 */ /* 0x000fe20000400000 */
[----:B------:R-:W-:-:S04]  /*0400*/  FSEL R12, R17, 1, P5 ;  /* 0x3f800000110c7808 */ /* 0x000fc80002800000 */
[----:B------:R-:W-:Y:S01]  /*0410*/  MUFU.RCP R16, R16 ;  /* 0x0000001000107308 */ /* 0x000fe20000001000 */
[C---:B------:R-:W-:Y:S02]  /*0420*/  FSEL R18, R17.reuse, 1, P4 ;  /* 0x3f80000011127808 */ /* 0x040fe40002000000 */
[----:B------:R-:W-:-:S05]  /*0430*/  FSEL R17, R17, 1, P3 ;  /* 0x3f80000011117808 */ /* 0x000fca0001800000 */
[----:B------:R-:W0:Y:S01]  /*0440*/  MUFU.RCP R27, R14 ;  /* 0x0000000e001b7308 */ /* 0x000e220000001000 */
[----:B------:R-:W-:Y:S01]  /*0450*/  @!P2 FMUL R2, R2, 16777216 ;  /* 0x4b8000000202a820 */ /* 0x000fe20000400000 */
[----:B------:R-:W-:Y:S01]  /*0460*/  @!P1 FMUL R12, R12, 16777216 ;  /* 0x4b8000000c0c9820 */ /* 0x000fe20000400000 */
[----:B------:R-:W-:Y:S01]  /*0470*/  @!P6 FMUL R17, R17, 16777216 ;  /* 0x4b8000001111e820 */ /* 0x000fe20000400000 */
[----:B------:R-:W-:Y:S01]  /*0480*/  @!P0 FMUL R18, R18, 16777216 ;  /* 0x4b80000012128820 */ /* 0x000fe20000400000 */
[----:B-----5:R-:W-:Y:S01]  /*0490*/  FADD R8, R8, R10 ;  /* 0x0000000a08087221 */ /* 0x020fe20000000000 */
[----:B------:R-:W-:Y:S02]  /*04a0*/  FADD R9, R9, R11 ;  /* 0x0000000b09097221 */ /* 0x000fe40000000000 */
[----:B------:R1:W2:Y:S01]  /*04b0*/  MUFU.RCP R26, R2 ;  /* 0x00000002001a7308 */ /* 0x0002a20000001000 */
[----:B------:R-:W5:Y:S01]  /*04c0*/  LDC.64 R10, c[0x0][0x210] ;  /* 0x00008400ff0a7b82 */ /* 0x000f620000000a00 */
[----:B0-----:R-:W-:Y:S01]  /*04d0*/  FMUL R27, R27, R18 ;  /* 0x000000121b1b7220 */ /* 0x001fe20000400000 */
[----:B-1----:R-:W-:Y:S01]  /*04e0*/  FMUL R2, R3, R12 ;  /* 0x0000000c03027220 */ /* 0x002fe20000400000 */
[----:B------:R-:W-:-:S05]  /*04f0*/  FMUL R3, R16, R17 ;  /* 0x0000001110037220 */ /* 0x000fca0000400000 */
[----:B------:R-:W0:Y:S08]  /*0500*/  LDC.64 R18, c[0x0][0x268] ;  /* 0x00009a00ff127b82 */ /* 0x000e300000000a00 */
[----:B------:R-:W1:Y:S01]  /*0510*/  LDC.64 R16, c[0x0][0x238] ;  /* 0x00008e00ff107b82 */ /* 0x000e620000000a00 */
[----:B------:R-:W-:Y:S01]  /*0520*/  @!P2 FMUL R15, R15, 16777216 ;  /* 0x4b8000000f0fa820 */ /* 0x000fe20000400000 */
[----:B-----5:R-:W-:-:S04]  /*0530*/  IMAD.WIDE R10, R0, 0x4, R10 ;  /* 0x00000004000a7825 */ /* 0x020fc800078e020a */
[----:B--2---:R-:W-:Y:S02]  /*0540*/  FMUL R26, R26, R15 ;  /* 0x0000000f1a1a7220 */ /* 0x004fe40000400000 */
[----:B------:R-:W2:Y:S01]  /*0550*/  LDG.E.64 R14, desc[UR4][R10.64] ;  /* 0x000000040a0e7981 */ /* 0x000ea2000c1e1b00 */
[----:B0-----:R-:W-:-:S06]  /*0560*/  IMAD.WIDE R18, R13, 0x4, R18 ;  /* 0x000000040d127825 */ /* 0x001fcc00078e0212 */
[----:B------:R-:W4:Y:S01]  /*0570*/  LDG.E.EL.64 R18, desc[UR4][R18.64] ;  /* 0x0000000412127981 */ /* 0x000f22000c2e1b00 */
[----:B-1----:R-:W-:-:S03]  /*0580*/  IMAD.WIDE R16, R13, 0x4, R16 ;  /* 0x000000040d107825 */ /* 0x002fc600078e0210 */
[----:B------:R-:W2:Y:S04]  /*0590*/  LDG.E.EL.64 R12, desc[UR4][R28.64] ;  /* 0x000000041c0c7981 */ /* 0x000ea8000c2e1b00 */
[----:B------:R-:W5:Y:S01]  /*05a0*/  LDG.E.EL.64 R16, desc[UR4][R16.64] ;  /* 0x0000000410107981 */ /* 0x000f62000c2e1b00 */
[----:B------:R-:W-:-:S04]  /*05b0*/  FADD R6, -R6, R8 ;  /* 0x0000000806067221 */ /* 0x000fc80000000100 */
[----:B------:R-:W-:Y:S01]  /*05c0*/  FMUL R27, R27, R6 ;  /* 0x000000061b1b7220 */ /* 0x000fe20000400000 */
[----:B--2---:R-:W-:Y:S01]  /*05d0*/  FADD R12, R14, R12 ;  /* 0x0000000c0e0c7221 */ /* 0x004fe20000000000 */
[----:B------:R-:W-:Y:S02]  /*05e0*/  FADD R13, R15, R13 ;  /* 0x0000000d0f0d7221 */ /* 0x000fe40000000000 */
[----:B------:R-:W0:Y:S01]  /*05f0*/  LDC.64 R14, c[0x0][0x220] ;  /* 0x00008800ff0e7b82 */ /* 0x000e220000000a00 */
[----:B-----5:R-:W-:Y:S01]  /*0600*/  FADD R6, -R16, R12 ;  /* 0x0000000c10067221 */ /* 0x020fe20000000100 */
[----:B------:R-:W-:-:S03]  /*0610*/  FADD R17, -R17, R13 ;  /* 0x0000000d11117221 */ /* 0x000fc60000000100 */
[----:B------:R-:W-:Y:S01]  /*0620*/  FMUL R29, R26, R6 ;  /* 0x000000061a1d7220 */ /* 0x000fe20000400000 */
[----:B------:R-:W-:Y:S01]  /*0630*/  FADD R6, -R7, R9 ;  /* 0x0000000907067221 */ /* 0x000fe20000000100 */
[----:B------:R-:W-:Y:S01]  /*0640*/  FMUL R2, R2, R17 ;  /* 0x0000001102027220 */ /* 0x000fe20000400000 */
[----:B----4-:R-:W-:Y:S02]  /*0650*/  FFMA R27, R18, R27, R20 ;  /* 0x0000001b121b7223 */ /* 0x010fe40000000014 */
[----:B------:R-:W-:Y:S01]  /*0660*/  FMUL R6, R3, R6 ;  /* 0x0000000603067220 */ /* 0x000fe20000400000 */
[----:B---3--:R-:W-:Y:S01]  /*0670*/  FFMA R22, R22, R29, R24 ;  /* 0x0000001d16167223 */ /* 0x008fe20000000018 */
[----:B------:R-:W-:Y:S02]  /*0680*/  FFMA R2, R23, R2, R25 ;  /* 0x0000000217027223 */ /* 0x000fe40000000019 */
[----:B------:R-:W-:Y:S02]  /*0690*/  FFMA R19, R19, R6, R21 ;  /* 0x0000000613137223 */ /* 0x000fe40000000015 */
[C---:B------:R-:W-:Y:S01]  /*06a0*/  FSETP.GEU.AND P0, PT, R22.reuse, -R27, PT ;  /* 0x8000001b1600720b */ /* 0x040fe20003f0e000 */
[----:B------:R-:W-:Y:S01]  /*06b0*/  FADD R22, R22, R27 ;  /* 0x0000001b16167221 */ /* 0x000fe20000000000 */
[C---:B------:R-:W-:Y:S01]  /*06c0*/  FADD R3, R2.reuse, R19 ;  /* 0x0000001302037221 */ /* 0x040fe20000000000 */
[----:B------:R-:W-:-:S03]  /*06d0*/  FSETP.GEU.AND P1, PT, R2, -R19, PT ;  /* 0x800000130200720b */ /* 0x000fc60003f2e000 */
[----:B------:R-:W-:Y:S01]  /*06e0*/  FSEL R2, R22, RZ, P0 ;  /* 0x000000ff16027208 */ /* 0x000fe20000000000 */
[----:B0-----:R-:W-:Y:S01]  /*06f0*/  IMAD.WIDE R14, R0, 0x4, R14 ;  /* 0x00000004000e7825 */ /* 0x001fe200078e020e */
[----:B------:R-:W-:Y:S01]  /*0700*/  FSEL R3, R3, RZ, P1 ;  /* 0x000000ff03037208 */ /* 0x000fe20000800000 */
[----:B------:R-:W-:Y:S04]  /*0710*/  STG.E.64 desc[UR4][R10.64], R12 ;  /* 0x0000000c0a007986 */ /* 0x000fe8000c101b04 */
[----:B------:R-:W-:Y:S04]  /*0720*/  STG.E.64 desc[UR4][R4.64], R8 ;  /* 0x0000000804007986 */ /* 0x000fe8000c101b04 */
[----:B------:R-:W-:Y:S01]  /*0730*/  STG.E.64 desc[UR4][R14.64], R2 ;  /* 0x000000020e007986 */ /* 0x000fe2000c101b04 */
[----:B------:R-:W-:Y:S05]  /*0740*/  EXIT ;  /* 0x000000000000794d */ /* 0x000fea0003800000 */
.L_x_0:
[----:B------:R-:W-:-:S00]  /*0750*/  BRA `(.L_x_0) ;  /* 0xfffffffc00fc7947 */ /* 0x000fc0000383ffff */
[----:B------:R-:W-:-:S00]  /*0760*/  NOP ;  /* 0x0000000000007918 */ /* 0x000fc00000000000 */
        /* <DEDUP_REMOVED lines=9> */
.L_x_1:


//--------------------- .nv.global.init           --------------------------
	.section	.nv.global.init,"aw",@progbits
.nv.global.init:
	.type		_$_str,@object
	.size		_$_str,(_$_str_$_2 - _$_str)
_$_str:
        /*0000*/ 	.byte	0x5f, 0x5f, 0x43, 0x55, 0x44, 0x41, 0x5f, 0x46, 0x54, 0x5a, 0x00
	.type		_$_str_$_2,@object
	.size		_$_str_$_2,(.L_1 - _$_str_$_2)
_$_str_$_2:
        /*000b*/ 	.byte	0x5f, 0x5f, 0x43, 0x55, 0x44, 0x41, 0x5f, 0x50, 0x52, 0x45, 0x43, 0x5f, 0x53, 0x51, 0x52, 0x54
        /*001b*/ 	.byte	0x00
.L_1:


//--------------------- .nv.constant0.triton_poi_fused__native_batch_norm_legit_no_training_add_convolution_relu_15 --------------------------
	.section	.nv.constant0.triton_poi_fused__native_batch_norm_legit_no_training_add_convolution_relu_15,"a",@progbits
	.sectionflags	@""
	.align	4
.nv.constant0.triton_poi_fused__native_batch_norm_legit_no_training_add_convolution_relu_15:
	.zero		636
